	.headerflags	@"EF_CUDA_TEXMODE_UNIFIED EF_CUDA_64BIT_ADDRESS EF_CUDA_ACCELERATORS EF_CUDA_SM90 EF_CUDA_VIRTUAL_SM(EF_CUDA_SM90)"
	.elftype	@"ET_EXEC"


//--------------------- .nv.info                  --------------------------
	.section	.nv.info,"",@"SHT_CUDA_INFO"
	.align	4


	//----- nvinfo : EIATTR_REGCOUNT
	.align		4
        /*0000*/ 	.byte	0x04, 0x2f
        /*0002*/ 	.short	(.L_3 - .L_2)
	.align		4
.L_2:
        /*0004*/ 	.word	index@(triton_poi_fused__native_batch_norm_legit_no_training_relu_19)
        /*0008*/ 	.word	0x00000012


	//----- nvinfo : EIATTR_MIN_STACK_SIZE
	.align		4
.L_3:
        /*000c*/ 	.byte	0x04, 0x12
        /*000e*/ 	.short	(.L_5 - .L_4)
	.align		4
.L_4:
        /*0010*/ 	.word	index@(triton_poi_fused__native_batch_norm_legit_no_training_relu_19)
        /*0014*/ 	.word	0x00000000


	//----- nvinfo : EIATTR_FRAME_SIZE
	.align		4
.L_5:
        /*0018*/ 	.byte	0x04, 0x11
        /*001a*/ 	.short	(.L_7 - .L_6)
	.align		4
.L_6:
        /*001c*/ 	.word	index@(triton_poi_fused__native_batch_norm_legit_no_training_relu_19)
        /*0020*/ 	.word	0x00000000


	//----- nvinfo : EIATTR_MIN_STACK_SIZE
	.align		4
.L_7:
        /*0024*/ 	.byte	0x04, 0x12
        /*0026*/ 	.short	(.L_9 - .L_8)
	.align		4
.L_8:
        /*0028*/ 	.word	index@(triton_poi_fused__native_batch_norm_legit_no_training_relu_19)
        /*002c*/ 	.word	0x00000000
.L_9:


//--------------------- .nv.info.triton_poi_fused__native_batch_norm_legit_no_training_relu_19 --------------------------
	.section	.nv.info.triton_poi_fused__native_batch_norm_legit_no_training_relu_19,"",@"SHT_CUDA_INFO"
	.sectionflags	@""
	.align	4


	//----- nvinfo : EIATTR_CUDA_API_VERSION
	.align		4
        /*0000*/ 	.byte	0x04, 0x37
        /*0002*/ 	.short	(.L_11 - .L_10)
.L_10:
        /*0004*/ 	.word	0x0000007c


	//----- nvinfo : EIATTR_KPARAM_INFO
	.align		4
.L_11:
        /*0008*/ 	.byte	0x04, 0x17
        /*000a*/ 	.short	(.L_13 - .L_12)
.L_12:
        /*000c*/ 	.word	0x00000000
        /*0010*/ 	.short	0x0006
        /*0012*/ 	.short	0x0030
        /*0014*/ 	.byte	0x00, 0xf0, 0x11, 0x00


	//----- nvinfo : EIATTR_KPARAM_INFO
	.align		4
.L_13:
        /*0018*/ 	.byte	0x04, 0x17
        /*001a*/ 	.short	(.L_15 - .L_14)
.L_14:
        /*001c*/ 	.word	0x00000000
        /*0020*/ 	.short	0x0005
        /*0022*/ 	.short	0x0028
        /*0024*/ 	.byte	0x00, 0xf4, 0x21, 0x00


	//----- nvinfo : EIATTR_KPARAM_INFO
	.align		4
.L_15:
        /*0028*/ 	.byte	0x04, 0x17
        /*002a*/ 	.short	(.L_17 - .L_16)
.L_16:
        /*002c*/ 	.word	0x00000000
        /*0030*/ 	.short	0x0004
        /*0032*/ 	.short	0x0020
        /*0034*/ 	.byte	0x00, 0xf4, 0x21, 0x00


	//----- nvinfo : EIATTR_KPARAM_INFO
	.align		4
.L_17:
        /*0038*/ 	.byte	0x04, 0x17
        /*003a*/ 	.short	(.L_19 - .L_18)
.L_18:
        /*003c*/ 	.word	0x00000000
        /*0040*/ 	.short	0x0003
        /*0042*/ 	.short	0x0018
        /*0044*/ 	.byte	0x00, 0xf4, 0x21, 0x00


	//----- nvinfo : EIATTR_KPARAM_INFO
	.align		4
.L_19:
        /*0048*/ 	.byte	0x04, 0x17
        /*004a*/ 	.short	(.L_21 - .L_20)
.L_20:
        /*004c*/ 	.word	0x00000000
        /*0050*/ 	.short	0x0002
        /*0052*/ 	.short	0x0010
        /*0054*/ 	.byte	0x00, 0xf4, 0x21, 0x00


	//----- nvinfo : EIATTR_KPARAM_INFO
	.align		4
.L_21:
        /*0058*/ 	.byte	0x04, 0x17
        /*005a*/ 	.short	(.L_23 - .L_22)
.L_22:
        /*005c*/ 	.word	0x00000000
        /*0060*/ 	.short	0x0001
        /*0062*/ 	.short	0x0008
        /*0064*/ 	.byte	0x00, 0xf4, 0x21, 0x00


	//----- nvinfo : EIATTR_KPARAM_INFO
	.align		4
.L_23:
        /*0068*/ 	.byte	0x04, 0x17
        /*006a*/ 	.short	(.L_25 - .L_24)
.L_24:
        /*006c*/ 	.word	0x00000000
        /*0070*/ 	.short	0x0000
        /*0072*/ 	.short	0x0000
        /*0074*/ 	.byte	0x00, 0xf4, 0x21, 0x00


	//----- nvinfo : EIATTR_SPARSE_MMA_MASK
	.align		4
.L_25:
        /*0078*/ 	.byte	0x03, 0x50
        /*007a*/ 	.short	0x0000


	//----- nvinfo : EIATTR_MAXREG_COUNT
	.align		4
        /*007c*/ 	.byte	0x03, 0x1b
        /*007e*/ 	.short	0x00ff


	//----- nvinfo : EIATTR_EXIT_INSTR_OFFSETS
	.align		4
        /*0080*/ 	.byte	0x04, 0x1c
        /*0082*/ 	.short	(.L_27 - .L_26)


	//   ....[0]....
.L_26:
        /*0084*/ 	.word	0x00000330


	//   ....[1]....
        /*0088*/ 	.word	0x00000350


	//----- nvinfo : EIATTR_REQNTID
	.align		4
.L_27:
        /*008c*/ 	.byte	0x04, 0x10
        /*008e*/ 	.short	(.L_29 - .L_28)
.L_28:
        /*0090*/ 	.word	0x00000080
        /*0094*/ 	.word	0x00000001
        /*0098*/ 	.word	0x00000001


	//----- nvinfo : EIATTR_CBANK_PARAM_SIZE
	.align		4
.L_29:
        /*009c*/ 	.byte	0x03, 0x19
        /*009e*/ 	.short	0x0034


	//----- nvinfo : EIATTR_PARAM_CBANK
	.align		4
        /*00a0*/ 	.byte	0x04, 0x0a
        /*00a2*/ 	.short	(.L_31 - .L_30)
	.align		4
.L_30:
        /*00a4*/ 	.word	index@(.nv.constant0.triton_poi_fused__native_batch_norm_legit_no_training_relu_19)
        /*00a8*/ 	.short	0x0210
        /*00aa*/ 	.short	0x0034


	//----- nvinfo : EIATTR_SW_WAR
	.align		4
.L_31:
        /*00ac*/ 	.byte	0x04, 0x36
        /*00ae*/ 	.short	(.L_33 - .L_32)
.L_32:
        /*00b0*/ 	.word	0x00000008
.L_33:


//--------------------- .nv.callgraph             --------------------------
	.section	.nv.callgraph,"",@"SHT_CUDA_CALLGRAPH"
	.align	4
	.sectionentsize	8
	.align		4
        /*0000*/ 	.word	0x00000000
	.align		4
        /*0004*/ 	.word	0xffffffff
	.align		4
        /*0008*/ 	.word	0x00000000
	.align		4
        /*000c*/ 	.word	0xfffffffe
	.align		4
        /*0010*/ 	.word	0x00000000
	.align		4
        /*0014*/ 	.word	0xfffffffd
	.align		4
        /*0018*/ 	.word	0x00000000
	.align		4
        /*001c*/ 	.word	0xfffffffc


//--------------------- .nv.constant4             --------------------------
	.section	.nv.constant4,"a",@progbits
	.align	8
	.align		8
.nv.constant4:
        /*0000*/ 	.dword	_$_str
	.align		8
        /*0008*/ 	.dword	_$_str_$_2


//--------------------- .text.triton_poi_fused__native_batch_norm_legit_no_training_relu_19 --------------------------
	.section	.text.triton_poi_fused__native_batch_norm_legit_no_training_relu_19,"ax",@progbits
	.align	128
        .global         triton_poi_fused__native_batch_norm_legit_no_training_relu_19
        .type           triton_poi_fused__native_batch_norm_legit_no_training_relu_19,@function
        .size           triton_poi_fused__native_batch_norm_legit_no_training_relu_19,(.L_x_1 - triton_poi_fused__native_batch_norm_legit_no_training_relu_19)
        .other          triton_poi_fused__native_batch_norm_legit_no_training_relu_19,@"STO_CUDA_ENTRY STV_DEFAULT"
triton_poi_fused__native_batch_norm_legit_no_training_relu_19:
.text.triton_poi_fused__native_batch_norm_legit_no_training_relu_19:
[----:B------:R-:W0:Y:S01]  /*0000*/  LDC R1, c[0x0][0x28] ;  /* 0x00000a00ff017b82 */ /* 0x000e220000000800 */
[----:B------:R-:W1:Y:S07]  /*0010*/  S2R R0, SR_TID.X ;  /* 0x0000000000007919 */ /* 0x000e6e0000002100 */
[----:B------:R-:W2:Y:S01]  /*0020*/  LDC.64 R8, c[0x0][0x220] ;  /* 0x00008800ff087b82 */ /* 0x000ea20000000a00 */
[----:B------:R-:W-:Y:S01]  /*0030*/  MOV R14, RZ ;  /* 0x000000ff000e7202 */ /* 0x000fe20000000f00 */
[----:B------:R-:W-:Y:S01]  /*0040*/  ULDC.64 UR4, c[0x0][0x208] ;  /* 0x0000820000047ab9 */ /* 0x000fe20000000a00 */
[----:B------:R-:W3:Y:S05]  /*0050*/  S2R R3, SR_CTAID.X ;  /* 0x0000000000037919 */ /* 0x000eea0000002500 */
[----:B------:R-:W4:Y:S08]  /*0060*/  LDC.64 R6, c[0x0][0x218] ;  /* 0x00008600ff067b82 */ /* 0x000f300000000a00 */
[----:B------:R-:W5:Y:S08]  /*0070*/  LDC.64 R10, c[0x0][0x228] ;  /* 0x00008a00ff0a7b82 */ /* 0x000f700000000a00 */
[----:B------:R-:W2:Y:S01]  /*0080*/  LDC.64 R12, c[0x0][0x230] ;  /* 0x00008c00ff0c7b82 */ /* 0x000ea20000000a00 */
[----:B-1----:R-:W-:-:S04]  /*0090*/  LOP3.LUT R0, R0, 0x7f, RZ, 0xc0, !PT ;  /* 0x0000007f00007812 */ /* 0x002fc800078ec0ff */
[----:B---3--:R-:W-:-:S04]  /*00a0*/  LEA R0, R3, R0, 0x7 ;  /* 0x0000000003007211 */ /* 0x008fc800078e38ff */
[C---:B------:R-:W-:Y:S01]  /*00b0*/  ISETP.GE.AND P0, PT, R0.reuse, 0x7e00, PT ;  /* 0x00007e000000780c */ /* 0x040fe20003f06270 */
[----:B------:R-:W-:-:S05]  /*00c0*/  IMAD.HI R2, R0, 0x38e38e39, RZ ;  /* 0x38e38e3900027827 */ /* 0x000fca00078e02ff */
[----:B------:R-:W-:-:S04]  /*00d0*/  SHF.R.U32.HI R3, RZ, 0x1f, R2 ;  /* 0x0000001fff037819 */ /* 0x000fc80000011602 */
[----:B------:R-:W-:Y:S01]  /*00e0*/  LEA.HI.SX32 R3, R2, R3, 0x1d ;  /* 0x0000000302037211 */ /* 0x000fe200078feaff */
[----:B------:R-:W-:-:S10]  /*00f0*/  HFMA2.MMA R2, -RZ, RZ, 0, 0 ;  /* 0x00000000ff027435 */ /* 0x000fd400000001ff */
[----:B------:R-:W-:-:S05]  /*0100*/  IMAD.HI R2, R3, -0x6db6db6d, R2 ;  /* 0x9249249303027827 */ /* 0x000fca00078e0202 */
[----:B------:R-:W-:-:S04]  /*0110*/  SHF.R.U32.HI R5, RZ, 0x1f, R2 ;  /* 0x0000001fff057819 */ /* 0x000fc80000011602 */
[----:B------:R-:W-:-:S05]  /*0120*/  LEA.HI.SX32 R5, R2, R5, 0x19 ;  /* 0x0000000502057211 */ /* 0x000fca00078fcaff */
[----:B------:R-:W-:Y:S02]  /*0130*/  IMAD R15, R5, -0xe0, R3 ;  /* 0xffffff20050f7824 */ /* 0x000fe400078e0203 */
[----:B------:R-:W1:Y:S02]  /*0140*/  LDC.64 R4, c[0x0][0x210] ;  /* 0x00008400ff047b82 */ /* 0x000e640000000a00 */
[----:B--2---:R-:W-:-:S05]  /*0150*/  IMAD.WIDE R8, R15, 0x4, R8 ;  /* 0x000000040f087825 */ /* 0x004fca00078e0208 */
[----:B------:R5:W2:Y:S01]  /*0160*/  @!P0 LDG.E.EL R14, desc[UR4][R8.64] ;  /* 0x00000004080e8981 */ /* 0x000aa2000c2e1900 */
[----:B------:R-:W-:Y:S01]  /*0170*/  CS2R R2, SRZ ;  /* 0x0000000000027805 */ /* 0x000fe2000001ff00 */
[----:B----4-:R-:W-:-:S05]  /*0180*/  IMAD.WIDE R6, R15, 0x4, R6 ;  /* 0x000000040f067825 */ /* 0x010fca00078e0206 */
[----:B------:R3:W4:Y:S01]  /*0190*/  @!P0 LDG.E.EL R3, desc[UR4][R6.64] ;  /* 0x0000000406038981 */ /* 0x000722000c2e1900 */
[----:B-----5:R-:W-:-:S04]  /*01a0*/  IMAD.WIDE R8, R15, 0x4, R10 ;  /* 0x000000040f087825 */ /* 0x020fc800078e020a */
[----:B-1----:R-:W-:-:S05]  /*01b0*/  IMAD.WIDE R4, R0, 0x4, R4 ;  /* 0x0000000400047825 */ /* 0x002fca00078e0204 */
[----:B------:R1:W4:Y:S01]  /*01c0*/  @!P0 LDG.E R2, desc[UR4][R4.64] ;  /* 0x0000000404028981 */ /* 0x000322000c1e1900 */
[----:B0-----:R-:W-:Y:S01]  /*01d0*/  IMAD.WIDE R10, R15, 0x4, R12 ;  /* 0x000000040f0a7825 */ /* 0x001fe200078e020c */
[----:B------:R-:W-:-:S06]  /*01e0*/  CS2R R12, SRZ ;  /* 0x00000000000c7805 */ /* 0x000fcc000001ff00 */
[----:B------:R-:W5:Y:S01]  /*01f0*/  @!P0 LDG.E.EL R12, desc[UR4][R8.64] ;  /* 0x00000004080c8981 */ /* 0x000f62000c2e1900 */
[----:B---3--:R-:W-:Y:S01]  /*0200*/  HFMA2.MMA R6, -RZ, RZ, 1.625, 0 ;  /* 0x3e800000ff067435 */ /* 0x008fe200000001ff */
[----:B-1----:R-:W0:Y:S02]  /*0210*/  LDC.64 R4, c[0x0][0x238] ;  /* 0x00008e00ff047b82 */ /* 0x002e240000000a00 */
[----:B------:R-:W5:Y:S01]  /*0220*/  @!P0 LDG.E.EL R13, desc[UR4][R10.64] ;  /* 0x000000040a0d8981 */ /* 0x000f62000c2e1900 */
[----:B--2---:R-:W-:-:S04]  /*0230*/  FADD R14, R14, 0.0010000000474974513054 ;  /* 0x3a83126f0e0e7421 */ /* 0x004fc80000000000 */
[----:B------:R-:W1:Y:S02]  /*0240*/  MUFU.SQRT R15, R14 ;  /* 0x0000000e000f7308 */ /* 0x000e640000002000 */
[C---:B-1----:R-:W-:Y:S02]  /*0250*/  FSETP.GT.AND P1, PT, R15.reuse, 8.50705917302346158658e+37, PT ;  /* 0x7e8000000f00780b */ /* 0x042fe40003f24000 */
[----:B------:R-:W-:-:S11]  /*0260*/  FSETP.GEU.AND P2, PT, R15, 1.175494350822287508e-38, PT ;  /* 0x008000000f00780b */ /* 0x000fd60003f4e000 */
[----:B------:R-:W-:-:S04]  /*0270*/  @P1 FMUL R15, R15, 0.25 ;  /* 0x3e8000000f0f1820 */ /* 0x000fc80000400000 */
[----:B------:R-:W-:-:S06]  /*0280*/  @!P2 FMUL R15, R15, 16777216 ;  /* 0x4b8000000f0fa820 */ /* 0x000fcc0000400000 */
[----:B------:R-:W1:Y:S01]  /*0290*/  MUFU.RCP R15, R15 ;  /* 0x0000000f000f7308 */ /* 0x000e620000001000 */
[----:B------:R-:W-:Y:S01]  /*02a0*/  FSEL R6, R6, 1, P1 ;  /* 0x3f80000006067808 */ /* 0x000fe20000800000 */
[----:B----4-:R-:W-:-:S04]  /*02b0*/  FADD R2, -R3, R2 ;  /* 0x0000000203027221 */ /* 0x010fc80000000100 */
[----:B------:R-:W-:-:S04]  /*02c0*/  @!P2 FMUL R6, R6, 16777216 ;  /* 0x4b8000000606a820 */ /* 0x000fc80000400000 */
[----:B-1----:R-:W-:-:S04]  /*02d0*/  FMUL R3, R15, R6 ;  /* 0x000000060f037220 */ /* 0x002fc80000400000 */
[----:B------:R-:W-:-:S04]  /*02e0*/  FMUL R2, R2, R3 ;  /* 0x0000000302027220 */ /* 0x000fc80000400000 */
[----:B-----5:R-:W-:Y:S01]  /*02f0*/  FFMA R12, R2, R12, R13 ;  /* 0x0000000c020c7223 */ /* 0x020fe2000000000d */
[----:B0-----:R-:W-:-:S04]  /*0300*/  IMAD.WIDE R2, R0, 0x4, R4 ;  /* 0x0000000400027825 */ /* 0x001fc800078e0204 */
[----:B------:R-:W-:-:S04]  /*0310*/  FSETP.GEU.AND P1, PT, R12, RZ, PT ;  /* 0x000000ff0c00720b */ /* 0x000fc80003f2e000 */
[----:B------:R-:W-:Y:S01]  /*0320*/  FSEL R5, R12, RZ, P1 ;  /* 0x000000ff0c057208 */ /* 0x000fe20000800000 */
[----:B------:R-:W-:Y:S08]  /*0330*/  @P0 EXIT ;  /* 0x000000000000094d */ /* 0x000ff00003800000 */
[----:B------:R-:W-:Y:S01]  /*0340*/  STG.E desc[UR4][R2.64], R5 ;  /* 0x0000000502007986 */ /* 0x000fe2000c101904 */
[----:B------:R-:W-:Y:S05]  /*0350*/  EXIT ;  /* 0x000000000000794d */ /* 0x000fea0003800000 */
.L_x_0:
[----:B------:R-:W-:-:S00]  /*0360*/  BRA `(.L_x_0) ;  /* 0xfffffffc00fc7947 */ /* 0x000fc0000383ffff */
[----:B------:R-:W-:-:S00]  /*0370*/  NOP ;  /* 0x0000000000007918 */ /* 0x000fc00000000000 */
        /* <DEDUP_REMOVED lines=8> */
.L_x_1:


//--------------------- .nv.global.init           --------------------------
	.section	.nv.global.init,"aw",@progbits
.nv.global.init:
	.type		_$_str,@object
	.size		_$_str,(_$_str_$_2 - _$_str)
_$_str:
        /*0000*/ 	.byte	0x5f, 0x5f, 0x43, 0x55, 0x44, 0x41, 0x5f, 0x46, 0x54, 0x5a, 0x00
	.type		_$_str_$_2,@object
	.size		_$_str_$_2,(.L_1 - _$_str_$_2)
_$_str_$_2:
        /*000b*/ 	.byte	0x5f, 0x5f, 0x43, 0x55, 0x44, 0x41, 0x5f, 0x50, 0x52, 0x45, 0x43, 0x5f, 0x53, 0x51, 0x52, 0x54
        /*001b*/ 	.byte	0x00
.L_1:


//--------------------- .nv.constant0.triton_poi_fused__native_batch_norm_legit_no_training_relu_19 --------------------------
	.section	.nv.constant0.triton_poi_fused__native_batch_norm_legit_no_training_relu_19,"a",@progbits
	.sectionflags	@""
	.align	4
.nv.constant0.triton_poi_fused__native_batch_norm_legit_no_training_relu_19:
	.zero		580
